//
// Generated by NVIDIA NVVM Compiler
//
// Compiler Build ID: CL-36424714
// Cuda compilation tools, release 13.0, V13.0.88
// Based on NVVM 20.0.0
//

.version 9.0
.target sm_100
.address_size 64

	// .globl	_Z12vecAddKernelPfS_S_f

.visible .entry _Z12vecAddKernelPfS_S_f(
	.param .u64 .ptr .align 1 _Z12vecAddKernelPfS_S_f_param_0,
	.param .u64 .ptr .align 1 _Z12vecAddKernelPfS_S_f_param_1,
	.param .u64 .ptr .align 1 _Z12vecAddKernelPfS_S_f_param_2,
	.param .f32 _Z12vecAddKernelPfS_S_f_param_3
)
{
	.reg .pred 	%p<2>;
	.reg .b32 	%r<5>;
	.reg .b32 	%f<6>;
	.reg .b64 	%rd<11>;

	ld.param.u64 	%rd1, [_Z12vecAddKernelPfS_S_f_param_0];
	ld.param.u64 	%rd2, [_Z12vecAddKernelPfS_S_f_param_1];
	ld.param.u64 	%rd3, [_Z12vecAddKernelPfS_S_f_param_2];
	ld.param.f32 	%f1, [_Z12vecAddKernelPfS_S_f_param_3];
	mov.u32 	%r2, %ntid.x;
	mov.u32 	%r3, %ctaid.x;
	mov.u32 	%r4, %tid.x;
	mad.lo.s32 	%r1, %r2, %r3, %r4;
	cvt.rn.f32.s32 	%f2, %r1;
	setp.leu.f32 	%p1, %f1, %f2;
	@%p1 bra 	$L__BB0_2;
	cvta.to.global.u64 	%rd4, %rd1;
	cvta.to.global.u64 	%rd5, %rd2;
	cvta.to.global.u64 	%rd6, %rd3;
	mul.wide.s32 	%rd7, %r1, 4;
	add.s64 	%rd8, %rd4, %rd7;
	ld.global.f32 	%f3, [%rd8];
	add.s64 	%rd9, %rd5, %rd7;
	ld.global.f32 	%f4, [%rd9];
	add.f32 	%f5, %f3, %f4;
	add.s64 	%rd10, %rd6, %rd7;
	st.global.f32 	[%rd10], %f5;
$L__BB0_2:
	ret;

}


// ===== COMPILED SASS (sm_100) =====

	.target	sm_100

	.elftype	@"ET_EXEC"


//--------------------- .note.nv.tkinfo           --------------------------
	.section	.note.nv.tkinfo,"",@"SHT_NOTE"
	.sectionflags	@"SHF_NOTE_NV_TKINFO"
	.tkinfo
        /*0018*/ 	.word	0x00000002
        /*0030*/ 	.string	""
        /*0030*/ 	.string	"ptxas"
        /*0030*/ 	.string	"Cuda compilation tools, release 13.0, V13.0.88"
        /*0030*/ 	.string	"Build cuda_13.0.r13.0/compiler.36424714_0"
        /*0030*/ 	.string	"-arch sm_100 -m 64 "



//--------------------- .note.nv.cuinfo           --------------------------
	.section	.note.nv.cuinfo,"",@"SHT_NOTE"
	.sectionflags	@"SHF_NOTE_NV_CUINFO"
        /*0018*/ 	.short	0x0002
        /*001a*/ 	.short	0x0064
        /*001c*/ 	.short	0x0082
	.zero		2


//--------------------- .nv.info                  --------------------------
	.section	.nv.info,"",@"SHT_CUDA_INFO"
	.align	4


	//----- nvinfo : EIATTR_REGCOUNT
	.align		4
        /*0000*/ 	.byte	0x04, 0x2f
        /*0002*/ 	.short	(.L_1 - .L_0)
	.align		4
.L_0:
        /*0004*/ 	.word	index@(_Z12vecAddKernelPfS_S_f)
        /*0008*/ 	.word	0x0000000c


	//----- nvinfo : EIATTR_FRAME_SIZE
	.align		4
.L_1:
        /*000c*/ 	.byte	0x04, 0x11
        /*000e*/ 	.short	(.L_3 - .L_2)
	.align		4
.L_2:
        /*0010*/ 	.word	index@(_Z12vecAddKernelPfS_S_f)
        /*0014*/ 	.word	0x00000000


	//----- nvinfo : EIATTR_MIN_STACK_SIZE
	.align		4
.L_3:
        /*0018*/ 	.byte	0x04, 0x12
        /*001a*/ 	.short	(.L_5 - .L_4)
	.align		4
.L_4:
        /*001c*/ 	.word	index@(_Z12vecAddKernelPfS_S_f)
        /*0020*/ 	.word	0x00000000
.L_5:


//--------------------- .nv.compat                --------------------------
	.section	.nv.compat,"",@"SHT_CUDA_COMPAT_INFO"
	.align	4
        /*0000*/ 	.byte	0x02, 0x09, 0x00, 0x00, 0x02, 0x02, 0x01, 0x00, 0x02, 0x05, 0x05, 0x00, 0x03, 0x07, 0x01, 0x01
        /*0010*/ 	.byte	0x02, 0x03, 0x00, 0x00, 0x02, 0x06, 0x01, 0x00, 0x04, 0x0b, 0x08, 0x00, 0x09, 0x00, 0x00, 0x00
        /*0020*/ 	.byte	0x00, 0x00, 0x00, 0x00


//--------------------- .nv.info._Z12vecAddKernelPfS_S_f --------------------------
	.section	.nv.info._Z12vecAddKernelPfS_S_f,"",@"SHT_CUDA_INFO"
	.sectionflags	@""
	.align	4


	//----- nvinfo : EIATTR_CUDA_API_VERSION
	.align		4
        /*0000*/ 	.byte	0x04, 0x37
        /*0002*/ 	.short	(.L_7 - .L_6)
.L_6:
        /*0004*/ 	.word	0x00000082


	//----- nvinfo : EIATTR_KPARAM_INFO
	.align		4
.L_7:
        /*0008*/ 	.byte	0x04, 0x17
        /*000a*/ 	.short	(.L_9 - .L_8)
.L_8:
        /*000c*/ 	.word	0x00000000
        /*0010*/ 	.short	0x0003
        /*0012*/ 	.short	0x0018
        /*0014*/ 	.byte	0x00, 0xf0, 0x11, 0x00


	//----- nvinfo : EIATTR_KPARAM_INFO
	.align		4
.L_9:
        /*0018*/ 	.byte	0x04, 0x17
        /*001a*/ 	.short	(.L_11 - .L_10)
.L_10:
        /*001c*/ 	.word	0x00000000
        /*0020*/ 	.short	0x0002
        /*0022*/ 	.short	0x0010
        /*0024*/ 	.byte	0x00, 0xf5, 0x21, 0x00


	//----- nvinfo : EIATTR_KPARAM_INFO
	.align		4
.L_11:
        /*0028*/ 	.byte	0x04, 0x17
        /*002a*/ 	.short	(.L_13 - .L_12)
.L_12:
        /*002c*/ 	.word	0x00000000
        /*0030*/ 	.short	0x0001
        /*0032*/ 	.short	0x0008
        /*0034*/ 	.byte	0x00, 0xf5, 0x21, 0x00


	//----- nvinfo : EIATTR_KPARAM_INFO
	.align		4
.L_13:
        /*0038*/ 	.byte	0x04, 0x17
        /*003a*/ 	.short	(.L_15 - .L_14)
.L_14:
        /*003c*/ 	.word	0x00000000
        /*0040*/ 	.short	0x0000
        /*0042*/ 	.short	0x0000
        /*0044*/ 	.byte	0x00, 0xf5, 0x21, 0x00


	//----- nvinfo : EIATTR_SPARSE_MMA_MASK
	.align		4
.L_15:
        /*0048*/ 	.byte	0x03, 0x50
        /*004a*/ 	.short	0x0000


	//----- nvinfo : EIATTR_MAXREG_COUNT
	.align		4
        /*004c*/ 	.byte	0x03, 0x1b
        /*004e*/ 	.short	0x00ff


	//----- nvinfo : EIATTR_MERCURY_ISA_VERSION
	.align		4
        /*0050*/ 	.byte	0x03, 0x5f
        /*0052*/ 	.short	0x0101


	//----- nvinfo : EIATTR_VRC_CTA_INIT_COUNT
	.align		4
        /*0054*/ 	.byte	0x02, 0x4a
	.zero		1
	.zero		1


	//----- nvinfo : EIATTR_EXIT_INSTR_OFFSETS
	.align		4
        /*0058*/ 	.byte	0x04, 0x1c
        /*005a*/ 	.short	(.L_17 - .L_16)


	//   ....[0]....
.L_16:
        /*005c*/ 	.word	0x00000080


	//   ....[1]....
        /*0060*/ 	.word	0x00000140


	//----- nvinfo : EIATTR_CBANK_PARAM_SIZE
	.align		4
.L_17:
        /*0064*/ 	.byte	0x03, 0x19
        /*0066*/ 	.short	0x001c


	//----- nvinfo : EIATTR_PARAM_CBANK
	.align		4
        /*0068*/ 	.byte	0x04, 0x0a
        /*006a*/ 	.short	(.L_19 - .L_18)
	.align		4
.L_18:
        /*006c*/ 	.word	index@(.nv.constant0._Z12vecAddKernelPfS_S_f)
        /*0070*/ 	.short	0x0380
        /*0072*/ 	.short	0x001c


	//----- nvinfo : EIATTR_SW_WAR
	.align		4
.L_19:
        /*0074*/ 	.byte	0x04, 0x36
        /*0076*/ 	.short	(.L_21 - .L_20)
.L_20:
        /*0078*/ 	.word	0x00000008
.L_21:


//--------------------- .nv.callgraph             --------------------------
	.section	.nv.callgraph,"",@"SHT_CUDA_CALLGRAPH"
	.align	4
	.sectionentsize	8
	.align		4
        /*0000*/ 	.word	0x00000000
	.align		4
        /*0004*/ 	.word	0xffffffff
	.align		4
        /*0008*/ 	.word	0x00000000
	.align		4
        /*000c*/ 	.word	0xfffffffe
	.align		4
        /*0010*/ 	.word	0x00000000
	.align		4
        /*0014*/ 	.word	0xfffffffd
	.align		4
        /*0018*/ 	.word	0x00000000
	.align		4
        /*001c*/ 	.word	0xfffffffc


//--------------------- .text._Z12vecAddKernelPfS_S_f --------------------------
	.section	.text._Z12vecAddKernelPfS_S_f,"ax",@progbits
	.align	128
        .global         _Z12vecAddKernelPfS_S_f
        .type           _Z12vecAddKernelPfS_S_f,@function
        .size           _Z12vecAddKernelPfS_S_f,(.L_x_1 - _Z12vecAddKernelPfS_S_f)
        .other          _Z12vecAddKernelPfS_S_f,@"STO_CUDA_ENTRY STV_DEFAULT"
_Z12vecAddKernelPfS_S_f:
.text._Z12vecAddKernelPfS_S_f:
[----:B------:R-:W-:Y:S01]  /*0000*/  LDC R1, c[0x0][0x37c] ;  /* 0x0000df00ff017b82 */ /* 0x000fe20000000800 */
[----:B------:R-:W0:Y:S01]  /*0010*/  S2R R9, SR_CTAID.X ;  /* 0x0000000000097919 */ /* 0x000e220000002500 */
[----:B------:R-:W0:Y:S01]  /*0020*/  LDCU UR4, c[0x0][0x360] ;  /* 0x00006c00ff0477ac */ /* 0x000e220008000800 */
[----:B------:R-:W0:Y:S01]  /*0030*/  S2R R0, SR_TID.X ;  /* 0x0000000000007919 */ /* 0x000e220000002100 */
[----:B------:R-:W1:Y:S01]  /*0040*/  LDCU UR5, c[0x0][0x398] ;  /* 0x00007300ff0577ac */ /* 0x000e620008000800 */
[----:B0-----:R-:W-:-:S05]  /*0050*/  IMAD R9, R9, UR4, R0 ;  /* 0x0000000409097c24 */ /* 0x001fca000f8e0200 */
[----:B------:R-:W-:-:S04]  /*0060*/  I2FP.F32.S32 R0, R9 ;  /* 0x0000000900007245 */ /* 0x000fc80000201400 */
[----:B-1----:R-:W-:-:S13]  /*0070*/  FSETP.GEU.AND P0, PT, R0, UR5, PT ;  /* 0x0000000500007c0b */ /* 0x002fda000bf0e000 */
[----:B------:R-:W-:Y:S05]  /*0080*/  @P0 EXIT ;  /* 0x000000000000094d */ /* 0x000fea0003800000 */
[----:B------:R-:W0:Y:S01]  /*0090*/  LDC.64 R2, c[0x0][0x380] ;  /* 0x0000e000ff027b82 */ /* 0x000e220000000a00 */
[----:B------:R-:W1:Y:S07]  /*00a0*/  LDCU.64 UR4, c[0x0][0x358] ;  /* 0x00006b00ff0477ac */ /* 0x000e6e0008000a00 */
[----:B------:R-:W2:Y:S08]  /*00b0*/  LDC.64 R4, c[0x0][0x388] ;  /* 0x0000e200ff047b82 */ /* 0x000eb00000000a00 */
[----:B------:R-:W3:Y:S01]  /*00c0*/  LDC.64 R6, c[0x0][0x390] ;  /* 0x0000e400ff067b82 */ /* 0x000ee20000000a00 */
[----:B0-----:R-:W-:-:S06]  /*00d0*/  IMAD.WIDE R2, R9, 0x4, R2 ;  /* 0x0000000409027825 */ /* 0x001fcc00078e0202 */
[----:B-1----:R-:W4:Y:S01]  /*00e0*/  LDG.E R2, desc[UR4][R2.64] ;  /* 0x0000000402027981 */ /* 0x002f22000c1e1900 */
[----:B--2---:R-:W-:-:S06]  /*00f0*/  IMAD.WIDE R4, R9, 0x4, R4 ;  /* 0x0000000409047825 */ /* 0x004fcc00078e0204 */
[----:B------:R-:W4:Y:S01]  /*0100*/  LDG.E R5, desc[UR4][R4.64] ;  /* 0x0000000404057981 */ /* 0x000f22000c1e1900 */
[----:B---3--:R-:W-:-:S04]  /*0110*/  IMAD.WIDE R6, R9, 0x4, R6 ;  /* 0x0000000409067825 */ /* 0x008fc800078e0206 */
[----:B----4-:R-:W-:-:S05]  /*0120*/  FADD R9, R2, R5 ;  /* 0x0000000502097221 */ /* 0x010fca0000000000 */
[----:B------:R-:W-:Y:S01]  /*0130*/  STG.E desc[UR4][R6.64], R9 ;  /* 0x0000000906007986 */ /* 0x000fe2000c101904 */
[----:B------:R-:W-:Y:S05]  /*0140*/  EXIT ;  /* 0x000000000000794d */ /* 0x000fea0003800000 */
.L_x_0:
[----:B------:R-:W-:-:S00]  /*0150*/  BRA `(.L_x_0) ;  /* 0xfffffffc00fc7947 */ /* 0x000fc0000383ffff */
[----:B------:R-:W-:-:S00]  /*0160*/  NOP ;  /* 0x0000000000007918 */ /* 0x000fc00000000000 */
        /* <DEDUP_REMOVED lines=9> */
.L_x_1:


//--------------------- .nv.shared.reserved.0     --------------------------
	.section	.nv.shared.reserved.0,"aw",@nobits
	.weak		__nv_reservedSMEM_offset_0_alias
	.size		__nv_reservedSMEM_offset_0_alias, 0, 64
	.other		__nv_reservedSMEM_offset_0_alias,@"STO_CUDA_RESERVED_SHARED STV_DEFAULT"
__nv_reservedSMEM_offset_0_alias:
	.zero		0
	.zero		64


//--------------------- .nv.constant0._Z12vecAddKernelPfS_S_f --------------------------
	.section	.nv.constant0._Z12vecAddKernelPfS_S_f,"a",@progbits
	.sectionflags	@""
	.align	4
.nv.constant0._Z12vecAddKernelPfS_S_f:
	.zero		924


//--------------------- SYMBOLS --------------------------

	.type		.nv.reservedSmem.offset0,@object
	.size		.nv.reservedSmem.offset0,0x4
